	.headerflags	@"EF_CUDA_TEXMODE_UNIFIED EF_CUDA_64BIT_ADDRESS EF_CUDA_ACCELERATORS EF_CUDA_SM90 EF_CUDA_VIRTUAL_SM(EF_CUDA_SM90)"
	.elftype	@"ET_EXEC"


//--------------------- .nv.info                  --------------------------
	.section	.nv.info,"",@"SHT_CUDA_INFO"
	.align	4


	//----- nvinfo : EIATTR_REGCOUNT
	.align		4
        /*0000*/ 	.byte	0x04, 0x2f
        /*0002*/ 	.short	(.L_3 - .L_2)
	.align		4
.L_2:
        /*0004*/ 	.word	index@(triton_poi_fused__native_batch_norm_legit_no_training_relu_4)
        /*0008*/ 	.word	0x00000010


	//----- nvinfo : EIATTR_MIN_STACK_SIZE
	.align		4
.L_3:
        /*000c*/ 	.byte	0x04, 0x12
        /*000e*/ 	.short	(.L_5 - .L_4)
	.align		4
.L_4:
        /*0010*/ 	.word	index@(triton_poi_fused__native_batch_norm_legit_no_training_relu_4)
        /*0014*/ 	.word	0x00000000


	//----- nvinfo : EIATTR_FRAME_SIZE
	.align		4
.L_5:
        /*0018*/ 	.byte	0x04, 0x11
        /*001a*/ 	.short	(.L_7 - .L_6)
	.align		4
.L_6:
        /*001c*/ 	.word	index@(triton_poi_fused__native_batch_norm_legit_no_training_relu_4)
        /*0020*/ 	.word	0x00000000


	//----- nvinfo : EIATTR_MIN_STACK_SIZE
	.align		4
.L_7:
        /*0024*/ 	.byte	0x04, 0x12
        /*0026*/ 	.short	(.L_9 - .L_8)
	.align		4
.L_8:
        /*0028*/ 	.word	index@(triton_poi_fused__native_batch_norm_legit_no_training_relu_4)
        /*002c*/ 	.word	0x00000000
.L_9:


//--------------------- .nv.info.triton_poi_fused__native_batch_norm_legit_no_training_relu_4 --------------------------
	.section	.nv.info.triton_poi_fused__native_batch_norm_legit_no_training_relu_4,"",@"SHT_CUDA_INFO"
	.sectionflags	@""
	.align	4


	//----- nvinfo : EIATTR_CUDA_API_VERSION
	.align		4
        /*0000*/ 	.byte	0x04, 0x37
        /*0002*/ 	.short	(.L_11 - .L_10)
.L_10:
        /*0004*/ 	.word	0x0000007c


	//----- nvinfo : EIATTR_KPARAM_INFO
	.align		4
.L_11:
        /*0008*/ 	.byte	0x04, 0x17
        /*000a*/ 	.short	(.L_13 - .L_12)
.L_12:
        /*000c*/ 	.word	0x00000000
        /*0010*/ 	.short	0x0006
        /*0012*/ 	.short	0x0030
        /*0014*/ 	.byte	0x00, 0xf0, 0x11, 0x00


	//----- nvinfo : EIATTR_KPARAM_INFO
	.align		4
.L_13:
        /*0018*/ 	.byte	0x04, 0x17
        /*001a*/ 	.short	(.L_15 - .L_14)
.L_14:
        /*001c*/ 	.word	0x00000000
        /*0020*/ 	.short	0x0005
        /*0022*/ 	.short	0x0028
        /*0024*/ 	.byte	0x00, 0xf4, 0x21, 0x00


	//----- nvinfo : EIATTR_KPARAM_INFO
	.align		4
.L_15:
        /*0028*/ 	.byte	0x04, 0x17
        /*002a*/ 	.short	(.L_17 - .L_16)
.L_16:
        /*002c*/ 	.word	0x00000000
        /*0030*/ 	.short	0x0004
        /*0032*/ 	.short	0x0020
        /*0034*/ 	.byte	0x00, 0xf4, 0x21, 0x00


	//----- nvinfo : EIATTR_KPARAM_INFO
	.align		4
.L_17:
        /*0038*/ 	.byte	0x04, 0x17
        /*003a*/ 	.short	(.L_19 - .L_18)
.L_18:
        /*003c*/ 	.word	0x00000000
        /*0040*/ 	.short	0x0003
        /*0042*/ 	.short	0x0018
        /*0044*/ 	.byte	0x00, 0xf4, 0x21, 0x00


	//----- nvinfo : EIATTR_KPARAM_INFO
	.align		4
.L_19:
        /*0048*/ 	.byte	0x04, 0x17
        /*004a*/ 	.short	(.L_21 - .L_20)
.L_20:
        /*004c*/ 	.word	0x00000000
        /*0050*/ 	.short	0x0002
        /*0052*/ 	.short	0x0010
        /*0054*/ 	.byte	0x00, 0xf4, 0x21, 0x00


	//----- nvinfo : EIATTR_KPARAM_INFO
	.align		4
.L_21:
        /*0058*/ 	.byte	0x04, 0x17
        /*005a*/ 	.short	(.L_23 - .L_22)
.L_22:
        /*005c*/ 	.word	0x00000000
        /*0060*/ 	.short	0x0001
        /*0062*/ 	.short	0x0008
        /*0064*/ 	.byte	0x00, 0xf4, 0x21, 0x00


	//----- nvinfo : EIATTR_KPARAM_INFO
	.align		4
.L_23:
        /*0068*/ 	.byte	0x04, 0x17
        /*006a*/ 	.short	(.L_25 - .L_24)
.L_24:
        /*006c*/ 	.word	0x00000000
        /*0070*/ 	.short	0x0000
        /*0072*/ 	.short	0x0000
        /*0074*/ 	.byte	0x00, 0xf4, 0x21, 0x00


	//----- nvinfo : EIATTR_SPARSE_MMA_MASK
	.align		4
.L_25:
        /*0078*/ 	.byte	0x03, 0x50
        /*007a*/ 	.short	0x0000


	//----- nvinfo : EIATTR_MAXREG_COUNT
	.align		4
        /*007c*/ 	.byte	0x03, 0x1b
        /*007e*/ 	.short	0x00ff


	//----- nvinfo : EIATTR_EXIT_INSTR_OFFSETS
	.align		4
        /*0080*/ 	.byte	0x04, 0x1c
        /*0082*/ 	.short	(.L_27 - .L_26)


	//   ....[0]....
.L_26:
        /*0084*/ 	.word	0x000002f0


	//----- nvinfo : EIATTR_REQNTID
	.align		4
.L_27:
        /*0088*/ 	.byte	0x04, 0x10
        /*008a*/ 	.short	(.L_29 - .L_28)
.L_28:
        /*008c*/ 	.word	0x00000080
        /*0090*/ 	.word	0x00000001
        /*0094*/ 	.word	0x00000001


	//----- nvinfo : EIATTR_CBANK_PARAM_SIZE
	.align		4
.L_29:
        /*0098*/ 	.byte	0x03, 0x19
        /*009a*/ 	.short	0x0034


	//----- nvinfo : EIATTR_PARAM_CBANK
	.align		4
        /*009c*/ 	.byte	0x04, 0x0a
        /*009e*/ 	.short	(.L_31 - .L_30)
	.align		4
.L_30:
        /*00a0*/ 	.word	index@(.nv.constant0.triton_poi_fused__native_batch_norm_legit_no_training_relu_4)
        /*00a4*/ 	.short	0x0210
        /*00a6*/ 	.short	0x0034


	//----- nvinfo : EIATTR_SW_WAR
	.align		4
.L_31:
        /*00a8*/ 	.byte	0x04, 0x36
        /*00aa*/ 	.short	(.L_33 - .L_32)
.L_32:
        /*00ac*/ 	.word	0x00000008
.L_33:


//--------------------- .nv.callgraph             --------------------------
	.section	.nv.callgraph,"",@"SHT_CUDA_CALLGRAPH"
	.align	4
	.sectionentsize	8
	.align		4
        /*0000*/ 	.word	0x00000000
	.align		4
        /*0004*/ 	.word	0xffffffff
	.align		4
        /*0008*/ 	.word	0x00000000
	.align		4
        /*000c*/ 	.word	0xfffffffe
	.align		4
        /*0010*/ 	.word	0x00000000
	.align		4
        /*0014*/ 	.word	0xfffffffd
	.align		4
        /*0018*/ 	.word	0x00000000
	.align		4
        /*001c*/ 	.word	0xfffffffc


//--------------------- .nv.constant4             --------------------------
	.section	.nv.constant4,"a",@progbits
	.align	8
	.align		8
.nv.constant4:
        /*0000*/ 	.dword	_$_str
	.align		8
        /*0008*/ 	.dword	_$_str_$_2


//--------------------- .text.triton_poi_fused__native_batch_norm_legit_no_training_relu_4 --------------------------
	.section	.text.triton_poi_fused__native_batch_norm_legit_no_training_relu_4,"ax",@progbits
	.align	128
        .global         triton_poi_fused__native_batch_norm_legit_no_training_relu_4
        .type           triton_poi_fused__native_batch_norm_legit_no_training_relu_4,@function
        .size           triton_poi_fused__native_batch_norm_legit_no_training_relu_4,(.L_x_1 - triton_poi_fused__native_batch_norm_legit_no_training_relu_4)
        .other          triton_poi_fused__native_batch_norm_legit_no_training_relu_4,@"STO_CUDA_ENTRY STV_DEFAULT"
triton_poi_fused__native_batch_norm_legit_no_training_relu_4:
.text.triton_poi_fused__native_batch_norm_legit_no_training_relu_4:
[----:B------:R-:W-:Y:S01]  /*0000*/  LDC R1, c[0x0][0x28] ;  /* 0x00000a00ff017b82 */ /* 0x000fe20000000800 */
[----:B------:R-:W1:Y:S07]  /*0010*/  S2R R0, SR_TID.X ;  /* 0x0000000000007919 */ /* 0x000e6e0000002100 */
[----:B------:R-:W2:Y:S01]  /*0020*/  LDC.64 R6, c[0x0][0x220] ;  /* 0x00008800ff067b82 */ /* 0x000ea20000000a00 */
[----:B------:R-:W-:Y:S01]  /*0030*/  ULDC.64 UR4, c[0x0][0x208] ;  /* 0x0000820000047ab9 */ /* 0x000fe20000000a00 */
[----:B------:R-:W3:Y:S06]  /*0040*/  S2R R3, SR_CTAID.X ;  /* 0x0000000000037919 */ /* 0x000eec0000002500 */
[----:B------:R-:W4:Y:S08]  /*0050*/  LDC.64 R4, c[0x0][0x218] ;  /* 0x00008600ff047b82 */ /* 0x000f300000000a00 */
[----:B------:R-:W5:Y:S08]  /*0060*/  LDC.64 R8, c[0x0][0x228] ;  /* 0x00008a00ff087b82 */ /* 0x000f700000000a00 */
[----:B------:R-:W5:Y:S01]  /*0070*/  LDC.64 R10, c[0x0][0x230] ;  /* 0x00008c00ff0a7b82 */ /* 0x000f620000000a00 */
[----:B-1----:R-:W-:-:S02]  /*0080*/  LOP3.LUT R0, R0, 0x7f, RZ, 0xc0, !PT ;  /* 0x0000007f00007812 */ /* 0x002fc400078ec0ff */
[----:B---3--:R-:W-:Y:S02]  /*0090*/  SHF.R.S32.HI R2, RZ, 0x18, R3 ;  /* 0x00000018ff027819 */ /* 0x008fe40000011403 */
[----:B------:R-:W-:Y:S02]  /*00a0*/  LEA R0, R3, R0, 0x7 ;  /* 0x0000000003007211 */ /* 0x000fe400078e38ff */
[----:B------:R-:W-:-:S04]  /*00b0*/  SGXT R3, R2, 0x1 ;  /* 0x000000010203781a */ /* 0x000fc80000000200 */
[----:B------:R-:W-:-:S04]  /*00c0*/  LEA.HI R3, R3, R0, RZ, 0x9 ;  /* 0x0000000003037211 */ /* 0x000fc800078f48ff */
[----:B------:R-:W-:-:S04]  /*00d0*/  SHF.R.S32.HI R2, RZ, 0x9, R3 ;  /* 0x00000009ff027819 */ /* 0x000fc80000011403 */
[----:B------:R-:W-:-:S04]  /*00e0*/  LEA.HI R3, R3, R2, RZ, 0x1 ;  /* 0x0000000203037211 */ /* 0x000fc800078f08ff */
[----:B------:R-:W-:-:S04]  /*00f0*/  LOP3.LUT R3, R3, 0xfffffffe, RZ, 0xc0, !PT ;  /* 0xfffffffe03037812 */ /* 0x000fc800078ec0ff */
[----:B------:R-:W-:Y:S02]  /*0100*/  IADD3 R13, R2, -R3, RZ ;  /* 0x80000003020d7210 */ /* 0x000fe40007ffe0ff */
[----:B------:R-:W1:Y:S03]  /*0110*/  LDC.64 R2, c[0x0][0x210] ;  /* 0x00008400ff027b82 */ /* 0x000e660000000a00 */
[----:B--2---:R-:W-:-:S06]  /*0120*/  IMAD.WIDE R6, R13, 0x4, R6 ;  /* 0x000000040d067825 */ /* 0x004fcc00078e0206 */
[----:B------:R-:W2:Y:S01]  /*0130*/  LDG.E.EL R6, desc[UR4][R6.64] ;  /* 0x0000000406067981 */ /* 0x000ea2000c2e1900 */
[----:B----4-:R-:W-:-:S04]  /*0140*/  IMAD.WIDE R4, R13, 0x4, R4 ;  /* 0x000000040d047825 */ /* 0x010fc800078e0204 */
[C---:B-----5:R-:W-:Y:S02]  /*0150*/  IMAD.WIDE R8, R13.reuse, 0x4, R8 ;  /* 0x000000040d087825 */ /* 0x060fe400078e0208 */
[----:B------:R3:W4:Y:S02]  /*0160*/  LDG.E.EL R5, desc[UR4][R4.64] ;  /* 0x0000000404057981 */ /* 0x000724000c2e1900 */
[----:B0-----:R-:W-:Y:S02]  /*0170*/  IMAD.WIDE R10, R13, 0x4, R10 ;  /* 0x000000040d0a7825 */ /* 0x001fe400078e020a */
[----:B------:R-:W5:Y:S02]  /*0180*/  LDG.E.EL R8, desc[UR4][R8.64] ;  /* 0x0000000408087981 */ /* 0x000f64000c2e1900 */
[C---:B-1----:R-:W-:Y:S02]  /*0190*/  IMAD.WIDE R2, R0.reuse, 0x4, R2 ;  /* 0x0000000400027825 */ /* 0x042fe400078e0202 */
[----:B------:R-:W5:Y:S04]  /*01a0*/  LDG.E.EL R11, desc[UR4][R10.64] ;  /* 0x000000040a0b7981 */ /* 0x000f68000c2e1900 */
[----:B------:R0:W4:Y:S01]  /*01b0*/  LDG.E R12, desc[UR4][R2.64] ;  /* 0x00000004020c7981 */ /* 0x000122000c1e1900 */
[----:B---3--:R-:W-:Y:S01]  /*01c0*/  HFMA2.MMA R4, -RZ, RZ, 1.625, 0 ;  /* 0x3e800000ff047435 */ /* 0x008fe200000001ff */
[----:B0-----:R-:W0:Y:S02]  /*01d0*/  LDC.64 R2, c[0x0][0x238] ;  /* 0x00008e00ff027b82 */ /* 0x001e240000000a00 */
[----:B0-----:R-:W-:-:S04]  /*01e0*/  IMAD.WIDE R2, R0, 0x4, R2 ;  /* 0x0000000400027825 */ /* 0x001fc800078e0202 */
[----:B--2---:R-:W-:-:S04]  /*01f0*/  FADD R6, R6, 9.9999997473787516356e-06 ;  /* 0x3727c5ac06067421 */ /* 0x004fc80000000000 */
[----:B------:R-:W0:Y:S02]  /*0200*/  MUFU.SQRT R7, R6 ;  /* 0x0000000600077308 */ /* 0x000e240000002000 */
[C---:B0-----:R-:W-:Y:S02]  /*0210*/  FSETP.GT.AND P0, PT, R7.reuse, 8.50705917302346158658e+37, PT ;  /* 0x7e8000000700780b */ /* 0x041fe40003f04000 */
[----:B------:R-:W-:-:S11]  /*0220*/  FSETP.GEU.AND P1, PT, R7, 1.175494350822287508e-38, PT ;  /* 0x008000000700780b */ /* 0x000fd60003f2e000 */
[----:B------:R-:W-:-:S04]  /*0230*/  @P0 FMUL R7, R7, 0.25 ;  /* 0x3e80000007070820 */ /* 0x000fc80000400000 */
[----:B------:R-:W-:-:S06]  /*0240*/  @!P1 FMUL R7, R7, 16777216 ;  /* 0x4b80000007079820 */ /* 0x000fcc0000400000 */
[----:B------:R-:W0:Y:S01]  /*0250*/  MUFU.RCP R7, R7 ;  /* 0x0000000700077308 */ /* 0x000e220000001000 */
[----:B------:R-:W-:Y:S01]  /*0260*/  FSEL R4, R4, 1, P0 ;  /* 0x3f80000004047808 */ /* 0x000fe20000000000 */
[----:B----4-:R-:W-:-:S04]  /*0270*/  FADD R5, R12, -R5 ;  /* 0x800000050c057221 */ /* 0x010fc80000000000 */
[----:B------:R-:W-:-:S04]  /*0280*/  @!P1 FMUL R4, R4, 16777216 ;  /* 0x4b80000004049820 */ /* 0x000fc80000400000 */
[----:B0-----:R-:W-:-:S04]  /*0290*/  FMUL R4, R7, R4 ;  /* 0x0000000407047220 */ /* 0x001fc80000400000 */
[----:B------:R-:W-:-:S04]  /*02a0*/  FMUL R4, R5, R4 ;  /* 0x0000000405047220 */ /* 0x000fc80000400000 */
[----:B-----5:R-:W-:-:S05]  /*02b0*/  FFMA R4, R8, R4, R11 ;  /* 0x0000000408047223 */ /* 0x020fca000000000b */
[----:B------:R-:W-:-:S04]  /*02c0*/  FSETP.GEU.AND P0, PT, R4, RZ, PT ;  /* 0x000000ff0400720b */ /* 0x000fc80003f0e000 */
[----:B------:R-:W-:-:S05]  /*02d0*/  FSEL R5, R4, RZ, P0 ;  /* 0x000000ff04057208 */ /* 0x000fca0000000000 */
[----:B------:R-:W-:Y:S01]  /*02e0*/  STG.E desc[UR4][R2.64], R5 ;  /* 0x0000000502007986 */ /* 0x000fe2000c101904 */
[----:B------:R-:W-:Y:S05]  /*02f0*/  EXIT ;  /* 0x000000000000794d */ /* 0x000fea0003800000 */
.L_x_0:
[----:B------:R-:W-:-:S00]  /*0300*/  BRA `(.L_x_0) ;  /* 0xfffffffc00fc7947 */ /* 0x000fc0000383ffff */
[----:B------:R-:W-:-:S00]  /*0310*/  NOP ;  /* 0x0000000000007918 */ /* 0x000fc00000000000 */
        /* <DEDUP_REMOVED lines=14> */
.L_x_1:


//--------------------- .nv.global.init           --------------------------
	.section	.nv.global.init,"aw",@progbits
.nv.global.init:
	.type		_$_str,@object
	.size		_$_str,(_$_str_$_2 - _$_str)
_$_str:
        /*0000*/ 	.byte	0x5f, 0x5f, 0x43, 0x55, 0x44, 0x41, 0x5f, 0x46, 0x54, 0x5a, 0x00
	.type		_$_str_$_2,@object
	.size		_$_str_$_2,(.L_1 - _$_str_$_2)
_$_str_$_2:
        /*000b*/ 	.byte	0x5f, 0x5f, 0x43, 0x55, 0x44, 0x41, 0x5f, 0x50, 0x52, 0x45, 0x43, 0x5f, 0x53, 0x51, 0x52, 0x54
        /*001b*/ 	.byte	0x00
.L_1:


//--------------------- .nv.constant0.triton_poi_fused__native_batch_norm_legit_no_training_relu_4 --------------------------
	.section	.nv.constant0.triton_poi_fused__native_batch_norm_legit_no_training_relu_4,"a",@progbits
	.sectionflags	@""
	.align	4
.nv.constant0.triton_poi_fused__native_batch_norm_legit_no_training_relu_4:
	.zero		580
